	.headerflags	@"EF_CUDA_TEXMODE_UNIFIED EF_CUDA_64BIT_ADDRESS EF_CUDA_ACCELERATORS EF_CUDA_SM90 EF_CUDA_VIRTUAL_SM(EF_CUDA_SM90)"
	.elftype	@"ET_EXEC"


//--------------------- .nv.info                  --------------------------
	.section	.nv.info,"",@"SHT_CUDA_INFO"
	.align	4


	//----- nvinfo : EIATTR_REGCOUNT
	.align		4
        /*0000*/ 	.byte	0x04, 0x2f
        /*0002*/ 	.short	(.L_1 - .L_0)
	.align		4
.L_0:
        /*0004*/ 	.word	index@(triton_poi_fused_convolution_45)
        /*0008*/ 	.word	0x0000000c


	//----- nvinfo : EIATTR_MIN_STACK_SIZE
	.align		4
.L_1:
        /*000c*/ 	.byte	0x04, 0x12
        /*000e*/ 	.short	(.L_3 - .L_2)
	.align		4
.L_2:
        /*0010*/ 	.word	index@(triton_poi_fused_convolution_45)
        /*0014*/ 	.word	0x00000000


	//----- nvinfo : EIATTR_FRAME_SIZE
	.align		4
.L_3:
        /*0018*/ 	.byte	0x04, 0x11
        /*001a*/ 	.short	(.L_5 - .L_4)
	.align		4
.L_4:
        /*001c*/ 	.word	index@(triton_poi_fused_convolution_45)
        /*0020*/ 	.word	0x00000000


	//----- nvinfo : EIATTR_MIN_STACK_SIZE
	.align		4
.L_5:
        /*0024*/ 	.byte	0x04, 0x12
        /*0026*/ 	.short	(.L_7 - .L_6)
	.align		4
.L_6:
        /*0028*/ 	.word	index@(triton_poi_fused_convolution_45)
        /*002c*/ 	.word	0x00000000
.L_7:


//--------------------- .nv.info.triton_poi_fused_convolution_45 --------------------------
	.section	.nv.info.triton_poi_fused_convolution_45,"",@"SHT_CUDA_INFO"
	.sectionflags	@""
	.align	4


	//----- nvinfo : EIATTR_CUDA_API_VERSION
	.align		4
        /*0000*/ 	.byte	0x04, 0x37
        /*0002*/ 	.short	(.L_9 - .L_8)
.L_8:
        /*0004*/ 	.word	0x0000007c


	//----- nvinfo : EIATTR_KPARAM_INFO
	.align		4
.L_9:
        /*0008*/ 	.byte	0x04, 0x17
        /*000a*/ 	.short	(.L_11 - .L_10)
.L_10:
        /*000c*/ 	.word	0x00000000
        /*0010*/ 	.short	0x0002
        /*0012*/ 	.short	0x0010
        /*0014*/ 	.byte	0x00, 0xf0, 0x11, 0x00


	//----- nvinfo : EIATTR_KPARAM_INFO
	.align		4
.L_11:
        /*0018*/ 	.byte	0x04, 0x17
        /*001a*/ 	.short	(.L_13 - .L_12)
.L_12:
        /*001c*/ 	.word	0x00000000
        /*0020*/ 	.short	0x0001
        /*0022*/ 	.short	0x0008
        /*0024*/ 	.byte	0x00, 0xf4, 0x21, 0x00


	//----- nvinfo : EIATTR_KPARAM_INFO
	.align		4
.L_13:
        /*0028*/ 	.byte	0x04, 0x17
        /*002a*/ 	.short	(.L_15 - .L_14)
.L_14:
        /*002c*/ 	.word	0x00000000
        /*0030*/ 	.short	0x0000
        /*0032*/ 	.short	0x0000
        /*0034*/ 	.byte	0x00, 0xf4, 0x21, 0x00


	//----- nvinfo : EIATTR_SPARSE_MMA_MASK
	.align		4
.L_15:
        /*0038*/ 	.byte	0x03, 0x50
        /*003a*/ 	.short	0x0000


	//----- nvinfo : EIATTR_MAXREG_COUNT
	.align		4
        /*003c*/ 	.byte	0x03, 0x1b
        /*003e*/ 	.short	0x00ff


	//----- nvinfo : EIATTR_EXIT_INSTR_OFFSETS
	.align		4
        /*0040*/ 	.byte	0x04, 0x1c
        /*0042*/ 	.short	(.L_17 - .L_16)


	//   ....[0]....
.L_16:
        /*0044*/ 	.word	0x00000170


	//----- nvinfo : EIATTR_REQNTID
	.align		4
.L_17:
        /*0048*/ 	.byte	0x04, 0x10
        /*004a*/ 	.short	(.L_19 - .L_18)
.L_18:
        /*004c*/ 	.word	0x00000080
        /*0050*/ 	.word	0x00000001
        /*0054*/ 	.word	0x00000001


	//----- nvinfo : EIATTR_CBANK_PARAM_SIZE
	.align		4
.L_19:
        /*0058*/ 	.byte	0x03, 0x19
        /*005a*/ 	.short	0x0014


	//----- nvinfo : EIATTR_PARAM_CBANK
	.align		4
        /*005c*/ 	.byte	0x04, 0x0a
        /*005e*/ 	.short	(.L_21 - .L_20)
	.align		4
.L_20:
        /*0060*/ 	.word	index@(.nv.constant0.triton_poi_fused_convolution_45)
        /*0064*/ 	.short	0x0210
        /*0066*/ 	.short	0x0014


	//----- nvinfo : EIATTR_SW_WAR
	.align		4
.L_21:
        /*0068*/ 	.byte	0x04, 0x36
        /*006a*/ 	.short	(.L_23 - .L_22)
.L_22:
        /*006c*/ 	.word	0x00000008
.L_23:


//--------------------- .nv.callgraph             --------------------------
	.section	.nv.callgraph,"",@"SHT_CUDA_CALLGRAPH"
	.align	4
	.sectionentsize	8
	.align		4
        /*0000*/ 	.word	0x00000000
	.align		4
        /*0004*/ 	.word	0xffffffff
	.align		4
        /*0008*/ 	.word	0x00000000
	.align		4
        /*000c*/ 	.word	0xfffffffe
	.align		4
        /*0010*/ 	.word	0x00000000
	.align		4
        /*0014*/ 	.word	0xfffffffd
	.align		4
        /*0018*/ 	.word	0x00000000
	.align		4
        /*001c*/ 	.word	0xfffffffc


//--------------------- .text.triton_poi_fused_convolution_45 --------------------------
	.section	.text.triton_poi_fused_convolution_45,"ax",@progbits
	.align	128
        .global         triton_poi_fused_convolution_45
        .type           triton_poi_fused_convolution_45,@function
        .size           triton_poi_fused_convolution_45,(.L_x_1 - triton_poi_fused_convolution_45)
        .other          triton_poi_fused_convolution_45,@"STO_CUDA_ENTRY STV_DEFAULT"
triton_poi_fused_convolution_45:
.text.triton_poi_fused_convolution_45:
[----:B------:R-:W-:Y:S01]  /*0000*/  LDC R1, c[0x0][0x28] ;  /* 0x00000a00ff017b82 */ /* 0x000fe20000000800 */
[----:B------:R-:W1:Y:S07]  /*0010*/  S2R R0, SR_TID.X ;  /* 0x0000000000007919 */ /* 0x000e6e0000002100 */
[----:B------:R-:W2:Y:S01]  /*0020*/  LDC.64 R4, c[0x0][0x218] ;  /* 0x00008600ff047b82 */ /* 0x000ea20000000a00 */
[----:B------:R-:W-:Y:S01]  /*0030*/  ULDC.64 UR4, c[0x0][0x208] ;  /* 0x0000820000047ab9 */ /* 0x000fe20000000a00 */
[----:B------:R-:W3:Y:S06]  /*0040*/  S2R R7, SR_CTAID.X ;  /* 0x0000000000077919 */ /* 0x000eec0000002500 */
[----:B------:R-:W4:Y:S01]  /*0050*/  LDC.64 R2, c[0x0][0x210] ;  /* 0x00008400ff027b82 */ /* 0x000f220000000a00 */
[----:B-1----:R-:W-:Y:S01]  /*0060*/  IMAD.SHL.U32 R0, R0, 0x2, RZ ;  /* 0x0000000200007824 */ /* 0x002fe200078e00ff */
[----:B---3--:R-:W-:-:S04]  /*0070*/  SHF.R.S32.HI R6, RZ, 0x17, R7 ;  /* 0x00000017ff067819 */ /* 0x008fc80000011407 */
[----:B------:R-:W-:Y:S02]  /*0080*/  LOP3.LUT R0, R0, 0xfe, RZ, 0xc0, !PT ;  /* 0x000000fe00007812 */ /* 0x000fe400078ec0ff */
[----:B------:R-:W-:-:S03]  /*0090*/  SGXT R6, R6, 0x1 ;  /* 0x000000010606781a */ /* 0x000fc60000000200 */
[----:B------:R-:W-:-:S04]  /*00a0*/  IMAD R7, R7, 0x100, R0 ;  /* 0x0000010007077824 */ /* 0x000fc800078e0200 */
[----:B----4-:R-:W-:Y:S01]  /*00b0*/  IMAD.WIDE R2, R7, 0x4, R2 ;  /* 0x0000000407027825 */ /* 0x010fe200078e0202 */
[----:B------:R-:W-:-:S04]  /*00c0*/  LEA.HI R6, R6, R7, RZ, 0x8 ;  /* 0x0000000706067211 */ /* 0x000fc800078f40ff */
[----:B------:R-:W-:-:S04]  /*00d0*/  SHF.R.S32.HI R6, RZ, 0x8, R6 ;  /* 0x00000008ff067819 */ /* 0x000fc80000011406 */
[----:B------:R-:W-:-:S04]  /*00e0*/  LEA.HI R0, R6, R6, RZ, 0x2 ;  /* 0x0000000606007211 */ /* 0x000fc800078f10ff */
[----:B------:R-:W-:-:S05]  /*00f0*/  LOP3.LUT R9, R0, 0xfffffffc, RZ, 0xc0, !PT ;  /* 0xfffffffc00097812 */ /* 0x000fca00078ec0ff */
[----:B------:R-:W-:Y:S02]  /*0100*/  IMAD.IADD R9, R6, 0x1, -R9 ;  /* 0x0000000106097824 */ /* 0x000fe400078e0a09 */
[----:B------:R-:W3:Y:S02]  /*0110*/  LDG.E.64 R6, desc[UR4][R2.64] ;  /* 0x0000000402067981 */ /* 0x000ee4000c1e1b00 */
[----:B--2---:R-:W-:-:S06]  /*0120*/  IMAD.WIDE R4, R9, 0x4, R4 ;  /* 0x0000000409047825 */ /* 0x004fcc00078e0204 */
[----:B------:R-:W3:Y:S02]  /*0130*/  LDG.E.EL R4, desc[UR4][R4.64] ;  /* 0x0000000404047981 */ /* 0x000ee4000c2e1900 */
[--C-:B---3--:R-:W-:Y:S01]  /*0140*/  FADD R6, R6, R4.reuse ;  /* 0x0000000406067221 */ /* 0x108fe20000000000 */
[----:B------:R-:W-:-:S05]  /*0150*/  FADD R7, R7, R4 ;  /* 0x0000000407077221 */ /* 0x000fca0000000000 */
[----:B------:R-:W-:Y:S01]  /*0160*/  STG.E.64 desc[UR4][R2.64], R6 ;  /* 0x0000000602007986 */ /* 0x000fe2000c101b04 */
[----:B------:R-:W-:Y:S05]  /*0170*/  EXIT ;  /* 0x000000000000794d */ /* 0x000fea0003800000 */
.L_x_0:
[----:B------:R-:W-:-:S00]  /*0180*/  BRA `(.L_x_0) ;  /* 0xfffffffc00fc7947 */ /* 0x000fc0000383ffff */
[----:B------:R-:W-:-:S00]  /*0190*/  NOP ;  /* 0x0000000000007918 */ /* 0x000fc00000000000 */
        /* <DEDUP_REMOVED lines=14> */
.L_x_1:


//--------------------- .nv.constant0.triton_poi_fused_convolution_45 --------------------------
	.section	.nv.constant0.triton_poi_fused_convolution_45,"a",@progbits
	.sectionflags	@""
	.align	4
.nv.constant0.triton_poi_fused_convolution_45:
	.zero		548
